	.headerflags	@"EF_CUDA_TEXMODE_UNIFIED EF_CUDA_64BIT_ADDRESS EF_CUDA_ACCELERATORS EF_CUDA_SM90 EF_CUDA_VIRTUAL_SM(EF_CUDA_SM90)"
	.elftype	@"ET_EXEC"


//--------------------- .nv.info                  --------------------------
	.section	.nv.info,"",@"SHT_CUDA_INFO"
	.align	4


	//----- nvinfo : EIATTR_REGCOUNT
	.align		4
        /*0000*/ 	.byte	0x04, 0x2f
        /*0002*/ 	.short	(.L_3 - .L_2)
	.align		4
.L_2:
        /*0004*/ 	.word	index@(triton_poi_fused__native_batch_norm_legit_no_training_add_relu_10)
        /*0008*/ 	.word	0x00000024


	//----- nvinfo : EIATTR_MIN_STACK_SIZE
	.align		4
.L_3:
        /*000c*/ 	.byte	0x04, 0x12
        /*000e*/ 	.short	(.L_5 - .L_4)
	.align		4
.L_4:
        /*0010*/ 	.word	index@(triton_poi_fused__native_batch_norm_legit_no_training_add_relu_10)
        /*0014*/ 	.word	0x00000000


	//----- nvinfo : EIATTR_FRAME_SIZE
	.align		4
.L_5:
        /*0018*/ 	.byte	0x04, 0x11
        /*001a*/ 	.short	(.L_7 - .L_6)
	.align		4
.L_6:
        /*001c*/ 	.word	index@(triton_poi_fused__native_batch_norm_legit_no_training_add_relu_10)
        /*0020*/ 	.word	0x00000000


	//----- nvinfo : EIATTR_MIN_STACK_SIZE
	.align		4
.L_7:
        /*0024*/ 	.byte	0x04, 0x12
        /*0026*/ 	.short	(.L_9 - .L_8)
	.align		4
.L_8:
        /*0028*/ 	.word	index@(triton_poi_fused__native_batch_norm_legit_no_training_add_relu_10)
        /*002c*/ 	.word	0x00000000
.L_9:


//--------------------- .nv.info.triton_poi_fused__native_batch_norm_legit_no_training_add_relu_10 --------------------------
	.section	.nv.info.triton_poi_fused__native_batch_norm_legit_no_training_add_relu_10,"",@"SHT_CUDA_INFO"
	.sectionflags	@""
	.align	4


	//----- nvinfo : EIATTR_CUDA_API_VERSION
	.align		4
        /*0000*/ 	.byte	0x04, 0x37
        /*0002*/ 	.short	(.L_11 - .L_10)
.L_10:
        /*0004*/ 	.word	0x0000007c


	//----- nvinfo : EIATTR_KPARAM_INFO
	.align		4
.L_11:
        /*0008*/ 	.byte	0x04, 0x17
        /*000a*/ 	.short	(.L_13 - .L_12)
.L_12:
        /*000c*/ 	.word	0x00000000
        /*0010*/ 	.short	0x0007
        /*0012*/ 	.short	0x0038
        /*0014*/ 	.byte	0x00, 0xf0, 0x11, 0x00


	//----- nvinfo : EIATTR_KPARAM_INFO
	.align		4
.L_13:
        /*0018*/ 	.byte	0x04, 0x17
        /*001a*/ 	.short	(.L_15 - .L_14)
.L_14:
        /*001c*/ 	.word	0x00000000
        /*0020*/ 	.short	0x0006
        /*0022*/ 	.short	0x0030
        /*0024*/ 	.byte	0x00, 0xf4, 0x21, 0x00


	//----- nvinfo : EIATTR_KPARAM_INFO
	.align		4
.L_15:
        /*0028*/ 	.byte	0x04, 0x17
        /*002a*/ 	.short	(.L_17 - .L_16)
.L_16:
        /*002c*/ 	.word	0x00000000
        /*0030*/ 	.short	0x0005
        /*0032*/ 	.short	0x0028
        /*0034*/ 	.byte	0x00, 0xf4, 0x21, 0x00


	//----- nvinfo : EIATTR_KPARAM_INFO
	.align		4
.L_17:
        /*0038*/ 	.byte	0x04, 0x17
        /*003a*/ 	.short	(.L_19 - .L_18)
.L_18:
        /*003c*/ 	.word	0x00000000
        /*0040*/ 	.short	0x0004
        /*0042*/ 	.short	0x0020
        /*0044*/ 	.byte	0x00, 0xf4, 0x21, 0x00


	//----- nvinfo : EIATTR_KPARAM_INFO
	.align		4
.L_19:
        /*0048*/ 	.byte	0x04, 0x17
        /*004a*/ 	.short	(.L_21 - .L_20)
.L_20:
        /*004c*/ 	.word	0x00000000
        /*0050*/ 	.short	0x0003
        /*0052*/ 	.short	0x0018
        /*0054*/ 	.byte	0x00, 0xf4, 0x21, 0x00


	//----- nvinfo : EIATTR_KPARAM_INFO
	.align		4
.L_21:
        /*0058*/ 	.byte	0x04, 0x17
        /*005a*/ 	.short	(.L_23 - .L_22)
.L_22:
        /*005c*/ 	.word	0x00000000
        /*0060*/ 	.short	0x0002
        /*0062*/ 	.short	0x0010
        /*0064*/ 	.byte	0x00, 0xf4, 0x21, 0x00


	//----- nvinfo : EIATTR_KPARAM_INFO
	.align		4
.L_23:
        /*0068*/ 	.byte	0x04, 0x17
        /*006a*/ 	.short	(.L_25 - .L_24)
.L_24:
        /*006c*/ 	.word	0x00000000
        /*0070*/ 	.short	0x0001
        /*0072*/ 	.short	0x0008
        /*0074*/ 	.byte	0x00, 0xf4, 0x21, 0x00


	//----- nvinfo : EIATTR_KPARAM_INFO
	.align		4
.L_25:
        /*0078*/ 	.byte	0x04, 0x17
        /*007a*/ 	.short	(.L_27 - .L_26)
.L_26:
        /*007c*/ 	.word	0x00000000
        /*0080*/ 	.short	0x0000
        /*0082*/ 	.short	0x0000
        /*0084*/ 	.byte	0x00, 0xf4, 0x21, 0x00


	//----- nvinfo : EIATTR_SPARSE_MMA_MASK
	.align		4
.L_27:
        /*0088*/ 	.byte	0x03, 0x50
        /*008a*/ 	.short	0x0000


	//----- nvinfo : EIATTR_MAXREG_COUNT
	.align		4
        /*008c*/ 	.byte	0x03, 0x1b
        /*008e*/ 	.short	0x00ff


	//----- nvinfo : EIATTR_EXIT_INSTR_OFFSETS
	.align		4
        /*0090*/ 	.byte	0x04, 0x1c
        /*0092*/ 	.short	(.L_29 - .L_28)


	//   ....[0]....
.L_28:
        /*0094*/ 	.word	0x00000b10


	//----- nvinfo : EIATTR_REQNTID
	.align		4
.L_29:
        /*0098*/ 	.byte	0x04, 0x10
        /*009a*/ 	.short	(.L_31 - .L_30)
.L_30:
        /*009c*/ 	.word	0x00000080
        /*00a0*/ 	.word	0x00000001
        /*00a4*/ 	.word	0x00000001


	//----- nvinfo : EIATTR_CBANK_PARAM_SIZE
	.align		4
.L_31:
        /*00a8*/ 	.byte	0x03, 0x19
        /*00aa*/ 	.short	0x003c


	//----- nvinfo : EIATTR_PARAM_CBANK
	.align		4
        /*00ac*/ 	.byte	0x04, 0x0a
        /*00ae*/ 	.short	(.L_33 - .L_32)
	.align		4
.L_32:
        /*00b0*/ 	.word	index@(.nv.constant0.triton_poi_fused__native_batch_norm_legit_no_training_add_relu_10)
        /*00b4*/ 	.short	0x0210
        /*00b6*/ 	.short	0x003c


	//----- nvinfo : EIATTR_SW_WAR
	.align		4
.L_33:
        /*00b8*/ 	.byte	0x04, 0x36
        /*00ba*/ 	.short	(.L_35 - .L_34)
.L_34:
        /*00bc*/ 	.word	0x00000008
.L_35:


//--------------------- .nv.callgraph             --------------------------
	.section	.nv.callgraph,"",@"SHT_CUDA_CALLGRAPH"
	.align	4
	.sectionentsize	8
	.align		4
        /*0000*/ 	.word	0x00000000
	.align		4
        /*0004*/ 	.word	0xffffffff
	.align		4
        /*0008*/ 	.word	0x00000000
	.align		4
        /*000c*/ 	.word	0xfffffffe
	.align		4
        /*0010*/ 	.word	0x00000000
	.align		4
        /*0014*/ 	.word	0xfffffffd
	.align		4
        /*0018*/ 	.word	0x00000000
	.align		4
        /*001c*/ 	.word	0xfffffffc


//--------------------- .nv.constant4             --------------------------
	.section	.nv.constant4,"a",@progbits
	.align	8
	.align		8
.nv.constant4:
        /*0000*/ 	.dword	_$_str
	.align		8
        /*0008*/ 	.dword	_$_str_$_2


//--------------------- .text.triton_poi_fused__native_batch_norm_legit_no_training_add_relu_10 --------------------------
	.section	.text.triton_poi_fused__native_batch_norm_legit_no_training_add_relu_10,"ax",@progbits
	.align	128
        .global         triton_poi_fused__native_batch_norm_legit_no_training_add_relu_10
        .type           triton_poi_fused__native_batch_norm_legit_no_training_add_relu_10,@function
        .size           triton_poi_fused__native_batch_norm_legit_no_training_add_relu_10,(.L_x_1 - triton_poi_fused__native_batch_norm_legit_no_training_add_relu_10)
        .other          triton_poi_fused__native_batch_norm_legit_no_training_add_relu_10,@"STO_CUDA_ENTRY STV_DEFAULT"
triton_poi_fused__native_batch_norm_legit_no_training_add_relu_10:
.text.triton_poi_fused__native_batch_norm_legit_no_training_add_relu_10:
[----:B------:R-:W-:Y:S01]  /*0000*/  LDC R1, c[0x0][0x28] ;  /* 0x00000a00ff017b82 */ /* 0x000fe20000000800 */
[----:B------:R-:W1:Y:S07]  /*0010*/  S2R R0, SR_TID.X ;  /* 0x0000000000007919 */ /* 0x000e6e0000002100 */
[----:B------:R-:W2:Y:S01]  /*0020*/  LDC.64 R24, c[0x0][0x210] ;  /* 0x00008400ff187b82 */ /* 0x000ea20000000a00 */
[----:B------:R-:W-:Y:S01]  /*0030*/  ULDC.64 UR4, c[0x0][0x208] ;  /* 0x0000820000047ab9 */ /* 0x000fe20000000a00 */
[----:B------:R-:W3:Y:S06]  /*0040*/  S2R R3, SR_CTAID.X ;  /* 0x0000000000037919 */ /* 0x000eec0000002500 */
[----:B------:R-:W4:Y:S08]  /*0050*/  LDC.64 R26, c[0x0][0x218] ;  /* 0x00008600ff1a7b82 */ /* 0x000f300000000a00 */
[----:B------:R-:W5:Y:S08]  /*0060*/  LDC.64 R32, c[0x0][0x228] ;  /* 0x00008a00ff207b82 */ /* 0x000f700000000a00 */
[----:B------:R-:W5:Y:S01]  /*0070*/  LDC.64 R30, c[0x0][0x220] ;  /* 0x00008800ff1e7b82 */ /* 0x000f620000000a00 */
[----:B-1----:R-:W-:-:S04]  /*0080*/  SHF.L.U32 R0, R0, 0x2, RZ ;  /* 0x0000000200007819 */ /* 0x002fc800000006ff */
[----:B------:R-:W-:-:S04]  /*0090*/  LOP3.LUT R0, R0, 0x1fc, RZ, 0xc0, !PT ;  /* 0x000001fc00007812 */ /* 0x000fc800078ec0ff */
[----:B---3--:R-:W-:-:S05]  /*00a0*/  LEA R2, R3, R0, 0xa ;  /* 0x0000000003027211 */ /* 0x008fca00078e50ff */
[----:B--2---:R-:W-:-:S04]  /*00b0*/  IMAD.WIDE R24, R2, 0x4, R24 ;  /* 0x0000000402187825 */ /* 0x004fc800078e0218 */
[C---:B----4-:R-:W-:Y:S01]  /*00c0*/  IMAD.WIDE R26, R2.reuse, 0x4, R26 ;  /* 0x00000004021a7825 */ /* 0x050fe200078e021a */
[----:B------:R-:W2:Y:S04]  /*00d0*/  LDG.E.128 R16, desc[UR4][R24.64] ;  /* 0x0000000418107981 */ /* 0x000ea8000c1e1d00 */
[----:B------:R-:W2:Y:S04]  /*00e0*/  LDG.E.128 R20, desc[UR4][R26.64] ;  /* 0x000000041a147981 */ /* 0x000ea8000c1e1d00 */
[----:B------:R2:W3:Y:S04]  /*00f0*/  LDG.E.128 R12, desc[UR4][R24.64+0x800] ;  /* 0x00080004180c7981 */ /* 0x0004e8000c1e1d00 */
[----:B------:R1:W3:Y:S01]  /*0100*/  LDG.E.128 R8, desc[UR4][R26.64+0x800] ;  /* 0x000800041a087981 */ /* 0x0002e2000c1e1d00 */
[----:B------:R-:W-:-:S05]  /*0110*/  IMAD.HI R0, R2, 0x66666667, RZ ;  /* 0x6666666702007827 */ /* 0x000fca00078e02ff */
[----:B------:R-:W-:-:S04]  /*0120*/  SHF.R.U32.HI R3, RZ, 0x1f, R0 ;  /* 0x0000001fff037819 */ /* 0x000fc80000011600 */
[----:B------:R-:W-:-:S05]  /*0130*/  LEA.HI.SX32 R3, R0, R3, 0x1a ;  /* 0x0000000300037211 */ /* 0x000fca00078fd2ff */
[----:B------:R-:W-:Y:S01]  /*0140*/  IMAD R0, R3, -0xa0, R2 ;  /* 0xffffff6003007824 */ /* 0x000fe200078e0202 */
[----:B------:R-:W-:-:S03]  /*0150*/  IADD3 R3, R2, 0x200, RZ ;  /* 0x0000020002037810 */ /* 0x000fc60007ffe0ff */
[----:B0----5:R-:W-:-:S04]  /*0160*/  IMAD.WIDE R4, R0, 0x4, R30 ;  /* 0x0000000400047825 */ /* 0x021fc800078e021e */
[----:B------:R-:W-:Y:S02]  /*0170*/  IMAD.HI R28, R3, 0x66666667, RZ ;  /* 0x66666667031c7827 */ /* 0x000fe400078e02ff */
[----:B------:R-:W4:Y:S02]  /*0180*/  LDG.E.EL.128 R4, desc[UR4][R4.64] ;  /* 0x0000000404047981 */ /* 0x000f24000c2e1d00 */
[----:B--2---:R-:W-:Y:S01]  /*0190*/  FADD R24, R19, R23 ;  /* 0x0000001713187221 */ /* 0x004fe20000000000 */
[----:B-1----:R-:W-:Y:S01]  /*01a0*/  FADD R26, R17, R21 ;  /* 0x00000015111a7221 */ /* 0x002fe20000000000 */
[----:B------:R-:W-:Y:S01]  /*01b0*/  FADD R27, R16, R20 ;  /* 0x00000014101b7221 */ /* 0x000fe20000000000 */
[----:B------:R-:W-:Y:S01]  /*01c0*/  SHF.R.U32.HI R19, RZ, 0x1f, R28 ;  /* 0x0000001fff137819 */ /* 0x000fe2000001161c */
[----:B------:R-:W-:-:S04]  /*01d0*/  IMAD.WIDE R16, R0, 0x4, R32 ;  /* 0x0000000400107825 */ /* 0x000fc800078e0220 */
[----:B------:R-:W-:Y:S01]  /*01e0*/  FADD R25, R18, R22 ;  /* 0x0000001612197221 */ /* 0x000fe20000000000 */
[----:B------:R-:W-:Y:S02]  /*01f0*/  LEA.HI.SX32 R28, R28, R19, 0x1a ;  /* 0x000000131c1c7211 */ /* 0x000fe400078fd2ff */
[----:B------:R-:W2:Y:S03]  /*0200*/  LDG.E.EL.128 R16, desc[UR4][R16.64] ;  /* 0x0000000410107981 */ /* 0x000ea6000c2e1d00 */
[----:B------:R-:W-:Y:S02]  /*0210*/  IMAD R3, R28, -0xa0, R3 ;  /* 0xffffff601c037824 */ /* 0x000fe400078e0203 */
[----:B---3--:R-:W-:Y:S02]  /*0220*/  FADD R28, R15, R11 ;  /* 0x0000000b0f1c7221 */ /* 0x008fe40000000000 */
[----:B------:R-:W-:-:S06]  /*0230*/  IMAD.WIDE R20, R3, 0x4, R32 ;  /* 0x0000000403147825 */ /* 0x000fcc00078e0220 */
[----:B------:R-:W3:Y:S01]  /*0240*/  LDG.E.EL.128 R20, desc[UR4][R20.64] ;  /* 0x0000000414147981 */ /* 0x000ee2000c2e1d00 */
[----:B------:R-:W-:Y:S01]  /*0250*/  FADD R15, R14, R10 ;  /* 0x0000000a0e0f7221 */ /* 0x000fe20000000000 */
[----:B------:R-:W-:-:S04]  /*0260*/  IMAD.WIDE R10, R3, 0x4, R30 ;  /* 0x00000004030a7825 */ /* 0x000fc800078e021e */
[----:B------:R-:W-:Y:S01]  /*0270*/  FADD R14, R13, R9 ;  /* 0x000000090d0e7221 */ /* 0x000fe20000000000 */
[----:B------:R-:W-:Y:S02]  /*0280*/  FADD R13, R12, R8 ;  /* 0x000000080c0d7221 */ /* 0x000fe40000000000 */
[----:B------:R-:W5:Y:S01]  /*0290*/  LDG.E.EL.128 R8, desc[UR4][R10.64] ;  /* 0x000000040a087981 */ /* 0x000f62000c2e1d00 */
[----:B----4-:R-:W-:Y:S01]  /*02a0*/  FADD R5, -R5, R26 ;  /* 0x0000001a05057221 */ /* 0x010fe20000000100 */
[----:B------:R-:W-:Y:S01]  /*02b0*/  FADD R4, -R4, R27 ;  /* 0x0000001b04047221 */ /* 0x000fe20000000100 */
[----:B------:R-:W-:Y:S01]  /*02c0*/  FADD R7, -R7, R24 ;  /* 0x0000001807077221 */ /* 0x000fe20000000100 */
[----:B------:R-:W-:Y:S01]  /*02d0*/  FADD R6, -R6, R25 ;  /* 0x0000001906067221 */ /* 0x000fe20000000100 */
[----:B--2---:R-:W-:Y:S01]  /*02e0*/  FADD R12, R16, 9.9999997473787516356e-06 ;  /* 0x3727c5ac100c7421 */ /* 0x004fe20000000000 */
[----:B------:R-:W-:-:S06]  /*02f0*/  FADD R16, R17, 9.9999997473787516356e-06 ;  /* 0x3727c5ac11107421 */ /* 0x000fcc0000000000 */
[----:B------:R-:W0:Y:S01]  /*0300*/  MUFU.SQRT R16, R16 ;  /* 0x0000001000107308 */ /* 0x000e220000002000 */
[----:B------:R-:W-:-:S07]  /*0310*/  FADD R17, R18, 9.9999997473787516356e-06 ;  /* 0x3727c5ac12117421 */ /* 0x000fce0000000000 */
[----:B------:R-:W1:Y:S01]  /*0320*/  MUFU.SQRT R12, R12 ;  /* 0x0000000c000c7308 */ /* 0x000e620000002000 */
[----:B------:R-:W-:Y:S01]  /*0330*/  FADD R18, R19, 9.9999997473787516356e-06 ;  /* 0x3727c5ac13127421 */ /* 0x000fe20000000000 */
[----:B0-----:R-:W-:-:S06]  /*0340*/  FSETP.GT.AND P4, PT, R16, 8.50705917302346158658e+37, PT ;  /* 0x7e8000001000780b */ /* 0x001fcc0003f84000 */
[----:B------:R-:W0:Y:S01]  /*0350*/  MUFU.SQRT R17, R17 ;  /* 0x0000001100117308 */ /* 0x000e220000002000 */
[----:B------:R-:W-:Y:S01]  /*0360*/  FSETP.GEU.AND P0, PT, R16, 1.175494350822287508e-38, PT ;  /* 0x008000001000780b */ /* 0x000fe20003f0e000 */
[----:B---3--:R-:W-:Y:S01]  /*0370*/  FADD R26, R21, 9.9999997473787516356e-06 ;  /* 0x3727c5ac151a7421 */ /* 0x008fe20000000000 */
[----:B-1----:R-:W-:-:S05]  /*0380*/  FSETP.GT.AND P3, PT, R12, 8.50705917302346158658e+37, PT ;  /* 0x7e8000000c00780b */ /* 0x002fca0003f64000 */
[----:B------:R-:W1:Y:S01]  /*0390*/  MUFU.SQRT R18, R18 ;  /* 0x0000001200127308 */ /* 0x000e620000002000 */
[----:B------:R-:W-:Y:S01]  /*03a0*/  FSETP.GEU.AND P5, PT, R12, 1.175494350822287508e-38, PT ;  /* 0x008000000c00780b */ /* 0x000fe20003fae000 */
[----:B------:R-:W-:Y:S01]  /*03b0*/  FADD R30, R22, 9.9999997473787516356e-06 ;  /* 0x3727c5ac161e7421 */ /* 0x000fe20000000000 */
[----:B------:R-:W-:Y:S01]  /*03c0*/  @P4 FMUL R16, R16, 0.25 ;  /* 0x3e80000010104820 */ /* 0x000fe20000400000 */
[----:B------:R-:W-:Y:S01]  /*03d0*/  HFMA2.MMA R22, -RZ, RZ, 1.625, 0 ;  /* 0x3e800000ff167435 */ /* 0x000fe200000001ff */
[C---:B0-----:R-:W-:Y:S02]  /*03e0*/  FSETP.GT.AND P6, PT, R17.reuse, 8.50705917302346158658e+37, PT ;  /* 0x7e8000001100780b */ /* 0x041fe40003fc4000 */
[----:B------:R-:W-:Y:S01]  /*03f0*/  @!P0 FMUL R16, R16, 16777216 ;  /* 0x4b80000010108820 */ /* 0x000fe20000400000 */
[----:B------:R-:W0:Y:S01]  /*0400*/  MUFU.SQRT R26, R26 ;  /* 0x0000001a001a7308 */ /* 0x000e220000002000 */
[----:B------:R-:W-:Y:S01]  /*0410*/  FSETP.GEU.AND P1, PT, R17, 1.175494350822287508e-38, PT ;  /* 0x008000001100780b */ /* 0x000fe20003f2e000 */
[----:B------:R-:W-:Y:S01]  /*0420*/  FADD R20, R20, 9.9999997473787516356e-06 ;  /* 0x3727c5ac14147421 */ /* 0x000fe20000000000 */
[----:B------:R-:W-:-:S05]  /*0430*/  @P3 FMUL R12, R12, 0.25 ;  /* 0x3e8000000c0c3820 */ /* 0x000fca0000400000 */
[----:B------:R-:W2:Y:S01]  /*0440*/  MUFU.SQRT R30, R30 ;  /* 0x0000001e001e7308 */ /* 0x000ea20000002000 */
[----:B-1----:R-:W-:Y:S01]  /*0450*/  FSETP.GT.AND P2, PT, R18, 8.50705917302346158658e+37, PT ;  /* 0x7e8000001200780b */ /* 0x002fe20003f44000 */
[----:B------:R-:W-:Y:S01]  /*0460*/  @!P5 FMUL R12, R12, 16777216 ;  /* 0x4b8000000c0cd820 */ /* 0x000fe20000400000 */
[----:B-----5:R-:W-:-:S05]  /*0470*/  FADD R21, -R9, R14 ;  /* 0x0000000e09157221 */ /* 0x020fca0000000100 */
[----:B------:R-:W1:Y:S01]  /*0480*/  MUFU.RCP R32, R16 ;  /* 0x0000001000207308 */ /* 0x000e620000001000 */
[C---:B------:R-:W-:Y:S01]  /*0490*/  FSEL R9, R22.reuse, 1, P4 ;  /* 0x3f80000016097808 */ /* 0x040fe20002000000 */
[----:B------:R-:W-:Y:S01]  /*04a0*/  @P6 FMUL R17, R17, 0.25 ;  /* 0x3e80000011116820 */ /* 0x000fe20000400000 */
[----:B------:R-:W-:-:S05]  /*04b0*/  FSEL R27, R22, 1, P6 ;  /* 0x3f800000161b7808 */ /* 0x000fca0003000000 */
[----:B------:R3:W-:Y:S01]  /*04c0*/  MUFU.SQRT R19, R20 ;  /* 0x0000001400137308 */ /* 0x0007e20000002000 */
[----:B------:R-:W-:Y:S01]  /*04d0*/  @!P0 FMUL R9, R9, 16777216 ;  /* 0x4b80000009098820 */ /* 0x000fe20000400000 */
[----:B------:R-:W-:Y:S01]  /*04e0*/  @!P1 FMUL R17, R17, 16777216 ;  /* 0x4b80000011119820 */ /* 0x000fe20000400000 */
[----:B---3--:R-:W-:Y:S01]  /*04f0*/  FADD R20, -R8, R13 ;  /* 0x0000000d08147221 */ /* 0x008fe20000000100 */
[----:B------:R-:W-:-:S04]  /*0500*/  FSEL R8, R22, 1, P3 ;  /* 0x3f80000016087808 */ /* 0x000fc80001800000 */
[----:B------:R-:W3:Y:S01]  /*0510*/  MUFU.RCP R13, R12 ;  /* 0x0000000c000d7308 */ /* 0x000ee20000001000 */
[----:B------:R-:W-:Y:S01]  /*0520*/  FSETP.GEU.AND P3, PT, R18, 1.175494350822287508e-38, PT ;  /* 0x008000001200780b */ /* 0x000fe20003f6e000 */
[----:B------:R-:W-:Y:S01]  /*0530*/  @!P1 FMUL R27, R27, 16777216 ;  /* 0x4b8000001b1b9820 */ /* 0x000fe20000400000 */
[----:B0-----:R-:W-:Y:S02]  /*0540*/  FSETP.GT.AND P6, PT, R26, 8.50705917302346158658e+37, PT ;  /* 0x7e8000001a00780b */ /* 0x001fe40003fc4000 */
[----:B--2---:R-:W-:Y:S01]  /*0550*/  FSETP.GT.AND P1, PT, R30, 8.50705917302346158658e+37, PT ;  /* 0x7e8000001e00780b */ /* 0x004fe20003f24000 */
[----:B-1----:R-:W-:Y:S01]  /*0560*/  FMUL R32, R32, R9 ;  /* 0x0000000920207220 */ /* 0x002fe20000400000 */
[----:B------:R-:W-:Y:S01]  /*0570*/  @P2 FMUL R18, R18, 0.25 ;  /* 0x3e80000012122820 */ /* 0x000fe20000400000 */
[----:B------:R-:W-:Y:S01]  /*0580*/  FSEL R9, R22, 1, P2 ;  /* 0x3f80000016097808 */ /* 0x000fe20001000000 */
[----:B------:R-:W-:Y:S01]  /*0590*/  FADD R24, -R10, R15 ;  /* 0x0000000f0a187221 */ /* 0x000fe20000000100 */
[----:B------:R-:W-:Y:S01]  /*05a0*/  FSETP.GEU.AND P0, PT, R26, 1.175494350822287508e-38, PT ;  /* 0x008000001a00780b */ /* 0x000fe20003f0e000 */
[----:B------:R-:W-:Y:S01]  /*05b0*/  @!P5 FMUL R8, R8, 16777216 ;  /* 0x4b8000000808d820 */ /* 0x000fe20000400000 */
[----:B------:R-:W-:Y:S01]  /*05c0*/  FSETP.GEU.AND P2, PT, R30, 1.175494350822287508e-38, PT ;  /* 0x008000001e00780b */ /* 0x000fe20003f4e000 */
[----:B------:R0:W1:Y:S01]  /*05d0*/  MUFU.RCP R10, R17 ;  /* 0x00000011000a7308 */ /* 0x0000620000001000 */
[----:B------:R-:W-:Y:S01]  /*05e0*/  @!P3 FMUL R18, R18, 16777216 ;  /* 0x4b8000001212b820 */ /* 0x000fe20000400000 */
[----:B------:R-:W2:Y:S01]  /*05f0*/  LDC.64 R14, c[0x0][0x230] ;  /* 0x00008c00ff0e7b82 */ /* 0x000ea20000000a00 */
[----:B---3--:R-:W-:Y:S01]  /*0600*/  FMUL R13, R13, R8 ;  /* 0x000000080d0d7220 */ /* 0x008fe20000400000 */
[----:B------:R-:W-:-:S06]  /*0610*/  @P6 FMUL R26, R26, 0.25 ;  /* 0x3e8000001a1a6820 */ /* 0x000fcc0000400000 */
[----:B0-----:R-:W0:Y:S01]  /*0620*/  LDC.64 R16, c[0x0][0x238] ;  /* 0x00008e00ff107b82 */ /* 0x001e220000000a00 */
[----:B------:R-:W3:Y:S01]  /*0630*/  MUFU.RCP R8, R18 ;  /* 0x0000001200087308 */ /* 0x000ee20000001000 */
[----:B------:R-:W-:Y:S01]  /*0640*/  @P1 FMUL R30, R30, 0.25 ;  /* 0x3e8000001e1e1820 */ /* 0x000fe20000400000 */
[----:B------:R-:W-:-:S03]  /*0650*/  @!P0 FMUL R26, R26, 16777216 ;  /* 0x4b8000001a1a8820 */ /* 0x000fc60000400000 */
[----:B------:R-:W-:Y:S01]  /*0660*/  @!P2 FMUL R30, R30, 16777216 ;  /* 0x4b8000001e1ea820 */ /* 0x000fe20000400000 */
[----:B-1----:R-:W-:Y:S01]  /*0670*/  FMUL R27, R10, R27 ;  /* 0x0000001b0a1b7220 */ /* 0x002fe20000400000 */
[----:B------:R-:W-:Y:S01]  /*0680*/  FMUL R13, R13, R4 ;  /* 0x000000040d0d7220 */ /* 0x000fe20000400000 */
[----:B------:R1:W4:Y:S01]  /*0690*/  MUFU.RCP R10, R26 ;  /* 0x0000001a000a7308 */ /* 0x0003220000001000 */
[----:B------:R-:W-:Y:S01]  /*06a0*/  @!P3 FMUL R9, R9, 16777216 ;  /* 0x4b8000000909b820 */ /* 0x000fe20000400000 */
[----:B------:R-:W-:Y:S01]  /*06b0*/  FADD R28, -R11, R28 ;  /* 0x0000001c0b1c7221 */ /* 0x000fe20000000100 */
[----:B------:R-:W-:-:S05]  /*06c0*/  FMUL R25, R32, R5 ;  /* 0x0000000520197220 */ /* 0x000fca0000400000 */
[----:B------:R4:W5:Y:S01]  /*06d0*/  MUFU.RCP R4, R30 ;  /* 0x0000001e00047308 */ /* 0x0009620000001000 */
[----:B---3--:R-:W-:Y:S01]  /*06e0*/  FMUL R8, R8, R9 ;  /* 0x0000000908087220 */ /* 0x008fe20000400000 */
[C---:B------:R-:W-:Y:S02]  /*06f0*/  FSEL R11, R22.reuse, 1, P6 ;  /* 0x3f800000160b7808 */ /* 0x040fe40003000000 */
[----:B------:R-:W-:Y:S01]  /*0700*/  FSEL R5, R22, 1, P1 ;  /* 0x3f80000016057808 */ /* 0x000fe20000800000 */
[----:B------:R-:W-:Y:S01]  /*0710*/  FMUL R27, R27, R6 ;  /* 0x000000061b1b7220 */ /* 0x000fe20000400000 */
[----:B-1----:R-:W-:Y:S01]  /*0720*/  FMUL R26, R8, R7 ;  /* 0x00000007081a7220 */ /* 0x002fe20000400000 */
[----:B--2---:R-:W-:-:S04]  /*0730*/  IMAD.WIDE R8, R0, 0x4, R14 ;  /* 0x0000000400087825 */ /* 0x004fc800078e020e */
[----:B------:R-:W-:Y:S01]  /*0740*/  @!P0 FMUL R11, R11, 16777216 ;  /* 0x4b8000000b0b8820 */ /* 0x000fe20000400000 */
[----:B------:R-:W-:Y:S01]  /*0750*/  @!P2 FMUL R5, R5, 16777216 ;  /* 0x4b8000000505a820 */ /* 0x000fe20000400000 */
[----:B0-----:R-:W-:-:S04]  /*0760*/  IMAD.WIDE R6, R0, 0x4, R16 ;  /* 0x0000000400067825 */ /* 0x001fc800078e0210 */
[----:B----4-:R-:W-:Y:S02]  /*0770*/  FMUL R30, R10, R11 ;  /* 0x0000000b0a1e7220 */ /* 0x010fe40000400000 */
[----:B------:R-:W2:Y:S01]  /*0780*/  LDG.E.EL.128 R8, desc[UR4][R8.64] ;  /* 0x0000000408087981 */ /* 0x000ea2000c2e1d00 */
[----:B-----5:R-:W-:-:S03]  /*0790*/  FMUL R0, R4, R5 ;  /* 0x0000000504007220 */ /* 0x020fc60000400000 */
[----:B------:R-:W2:Y:S01]  /*07a0*/  LDG.E.EL.128 R4, desc[UR4][R6.64] ;  /* 0x0000000406047981 */ /* 0x000ea2000c2e1d00 */
[C---:B------:R-:W-:Y:S02]  /*07b0*/  FSETP.GT.AND P4, PT, R19.reuse, 8.50705917302346158658e+37, PT ;  /* 0x7e8000001300780b */ /* 0x040fe40003f84000 */
[----:B------:R-:W-:-:S11]  /*07c0*/  FSETP.GEU.AND P5, PT, R19, 1.175494350822287508e-38, PT ;  /* 0x008000001300780b */ /* 0x000fd60003fae000 */
[----:B------:R-:W-:-:S04]  /*07d0*/  @P4 FMUL R19, R19, 0.25 ;  /* 0x3e80000013134820 */ /* 0x000fc80000400000 */
[----:B------:R-:W-:-:S04]  /*07e0*/  @!P5 FMUL R19, R19, 16777216 ;  /* 0x4b8000001313d820 */ /* 0x000fc80000400000 */
[----:B------:R0:W1:Y:S01]  /*07f0*/  MUFU.RCP R29, R19 ;  /* 0x00000013001d7308 */ /* 0x0000620000001000 */
[----:B------:R-:W-:Y:S01]  /*0800*/  FSEL R12, R22, 1, P4 ;  /* 0x3f800000160c7808 */ /* 0x000fe20002000000 */
[----:B------:R-:W-:-:S04]  /*0810*/  IMAD.WIDE R14, R3, 0x4, R14 ;  /* 0x00000004030e7825 */ /* 0x000fc800078e020e */
[----:B------:R-:W-:Y:S01]  /*0820*/  @!P5 FMUL R12, R12, 16777216 ;  /* 0x4b8000000c0cd820 */ /* 0x000fe20000400000 */
[----:B------:R-:W-:-:S06]  /*0830*/  IMAD.WIDE R16, R3, 0x4, R16 ;  /* 0x0000000403107825 */ /* 0x000fcc00078e0210 */
[----:B0-----:R-:W3:Y:S01]  /*0840*/  LDG.E.EL.128 R16, desc[UR4][R16.64] ;  /* 0x0000000410107981 */ /* 0x001ee2000c2e1d00 */
[----:B-1----:R-:W-:Y:S01]  /*0850*/  FMUL R29, R29, R12 ;  /* 0x0000000c1d1d7220 */ /* 0x002fe20000400000 */
[----:B------:R-:W-:Y:S01]  /*0860*/  FADD R23, R23, 9.9999997473787516356e-06 ;  /* 0x3727c5ac17177421 */ /* 0x000fe20000000000 */
[----:B--2---:R-:W-:Y:S02]  /*0870*/  FFMA R4, R8, R13, R4 ;  /* 0x0000000d08047223 */ /* 0x004fe40000000004 */
[----:B------:R-:W3:Y:S01]  /*0880*/  LDG.E.EL.128 R12, desc[UR4][R14.64] ;  /* 0x000000040e0c7981 */ /* 0x000ee2000c2e1d00 */
[----:B------:R-:W-:Y:S02]  /*0890*/  FFMA R5, R9, R25, R5 ;  /* 0x0000001909057223 */ /* 0x000fe40000000005 */
[----:B------:R-:W0:Y:S01]  /*08a0*/  MUFU.SQRT R25, R23 ;  /* 0x0000001700197308 */ /* 0x000e220000002000 */
[----:B------:R-:W1:Y:S01]  /*08b0*/  LDC.64 R8, c[0x0][0x240] ;  /* 0x00009000ff087b82 */ /* 0x000e620000000a00 */
[----:B0-----:R-:W-:-:S02]  /*08c0*/  FSETP.GT.AND P0, PT, R25, 8.50705917302346158658e+37, PT ;  /* 0x7e8000001900780b */ /* 0x001fc40003f04000 */
[----:B------:R-:W-:-:S11]  /*08d0*/  FSETP.GEU.AND P1, PT, R25, 1.175494350822287508e-38, PT ;  /* 0x008000001900780b */ /* 0x000fd60003f2e000 */
[----:B------:R-:W-:-:S04]  /*08e0*/  @P0 FMUL R25, R25, 0.25 ;  /* 0x3e80000019190820 */ /* 0x000fc80000400000 */
[----:B------:R-:W-:-:S04]  /*08f0*/  @!P1 FMUL R25, R25, 16777216 ;  /* 0x4b80000019199820 */ /* 0x000fc80000400000 */
[----:B------:R-:W0:Y:S01]  /*0900*/  MUFU.RCP R3, R25 ;  /* 0x0000001900037308 */ /* 0x000e220000001000 */
[----:B------:R-:W-:-:S05]  /*0910*/  FSEL R22, R22, 1, P0 ;  /* 0x3f80000016167808 */ /* 0x000fca0000000000 */
[----:B------:R-:W-:Y:S01]  /*0920*/  @!P1 FMUL R22, R22, 16777216 ;  /* 0x4b80000016169820 */ /* 0x000fe20000400000 */
[----:B------:R-:W-:Y:S01]  /*0930*/  FMUL R30, R30, R21 ;  /* 0x000000151e1e7220 */ /* 0x000fe20000400000 */
[----:B------:R-:W-:Y:S01]  /*0940*/  FFMA R7, R11, R26, R7 ;  /* 0x0000001a0b077223 */ /* 0x000fe20000000007 */
[----:B------:R-:W-:Y:S01]  /*0950*/  FMUL R29, R29, R20 ;  /* 0x000000141d1d7220 */ /* 0x000fe20000400000 */
[----:B------:R-:W-:Y:S01]  /*0960*/  FMUL R21, R0, R24 ;  /* 0x0000001800157220 */ /* 0x000fe20000400000 */
[----:B0-----:R-:W-:-:S04]  /*0970*/  FMUL R3, R3, R22 ;  /* 0x0000001603037220 */ /* 0x001fc80000400000 */
[----:B------:R-:W-:Y:S01]  /*0980*/  FMUL R28, R3, R28 ;  /* 0x0000001c031c7220 */ /* 0x000fe20000400000 */
[----:B------:R-:W-:Y:S01]  /*0990*/  FFMA R6, R10, R27, R6 ;  /* 0x0000001b0a067223 */ /* 0x000fe20000000006 */
[----:B------:R-:W-:Y:S02]  /*09a0*/  FSETP.GEU.AND P6, PT, R7, RZ, PT ;  /* 0x000000ff0700720b */ /* 0x000fe40003fce000 */
[----:B------:R-:W-:Y:S02]  /*09b0*/  FSETP.GEU.AND P1, PT, R5, RZ, PT ;  /* 0x000000ff0500720b */ /* 0x000fe40003f2e000 */
[----:B------:R-:W-:Y:S02]  /*09c0*/  SEL R7, R7, RZ, P6 ;  /* 0x000000ff07077207 */ /* 0x000fe40003000000 */
[----:B------:R-:W-:Y:S02]  /*09d0*/  FSETP.GEU.AND P0, PT, R6, RZ, PT ;  /* 0x000000ff0600720b */ /* 0x000fe40003f0e000 */
[----:B------:R-:W-:Y:S01]  /*09e0*/  FSETP.GEU.AND P2, PT, R4, RZ, PT ;  /* 0x000000ff0400720b */ /* 0x000fe20003f4e000 */
[----:B-1----:R-:W-:Y:S01]  /*09f0*/  IMAD.WIDE R8, R2, 0x4, R8 ;  /* 0x0000000402087825 */ /* 0x002fe200078e0208 */
[----:B------:R-:W-:-:S02]  /*0a00*/  SEL R6, R6, RZ, P0 ;  /* 0x000000ff06067207 */ /* 0x000fc40000000000 */
[----:B------:R-:W-:Y:S02]  /*0a10*/  SEL R5, R5, RZ, P1 ;  /* 0x000000ff05057207 */ /* 0x000fe40000800000 */
[----:B------:R-:W-:-:S05]  /*0a20*/  SEL R4, R4, RZ, P2 ;  /* 0x000000ff04047207 */ /* 0x000fca0001000000 */
[----:B------:R-:W-:Y:S01]  /*0a30*/  STG.E.128 desc[UR4][R8.64], R4 ;  /* 0x0000000408007986 */ /* 0x000fe2000c101d04 */
[----:B---3--:R-:W-:Y:S01]  /*0a40*/  FFMA R12, R12, R29, R16 ;  /* 0x0000001d0c0c7223 */ /* 0x008fe20000000010 */
[----:B------:R-:W-:Y:S01]  /*0a50*/  FFMA R13, R13, R30, R17 ;  /* 0x0000001e0d0d7223 */ /* 0x000fe20000000011 */
[----:B------:R-:W-:Y:S01]  /*0a60*/  FFMA R14, R14, R21, R18 ;  /* 0x000000150e0e7223 */ /* 0x000fe20000000012 */
[----:B------:R-:W-:Y:S02]  /*0a70*/  FFMA R15, R15, R28, R19 ;  /* 0x0000001c0f0f7223 */ /* 0x000fe40000000013 */
[----:B------:R-:W-:Y:S02]  /*0a80*/  FSETP.GEU.AND P5, PT, R12, RZ, PT ;  /* 0x000000ff0c00720b */ /* 0x000fe40003fae000 */
[----:B------:R-:W-:Y:S02]  /*0a90*/  FSETP.GEU.AND P3, PT, R14, RZ, PT ;  /* 0x000000ff0e00720b */ /* 0x000fe40003f6e000 */
[----:B------:R-:W-:-:S02]  /*0aa0*/  FSETP.GEU.AND P4, PT, R13, RZ, PT ;  /* 0x000000ff0d00720b */ /* 0x000fc40003f8e000 */
[----:B------:R-:W-:Y:S02]  /*0ab0*/  FSETP.GEU.AND P6, PT, R15, RZ, PT ;  /* 0x000000ff0f00720b */ /* 0x000fe40003fce000 */
[----:B------:R-:W-:Y:S02]  /*0ac0*/  SEL R14, R14, RZ, P3 ;  /* 0x000000ff0e0e7207 */ /* 0x000fe40001800000 */
[----:B------:R-:W-:Y:S02]  /*0ad0*/  SEL R13, R13, RZ, P4 ;  /* 0x000000ff0d0d7207 */ /* 0x000fe40002000000 */
[----:B------:R-:W-:Y:S02]  /*0ae0*/  SEL R12, R12, RZ, P5 ;  /* 0x000000ff0c0c7207 */ /* 0x000fe40002800000 */
[----:B------:R-:W-:-:S05]  /*0af0*/  SEL R15, R15, RZ, P6 ;  /* 0x000000ff0f0f7207 */ /* 0x000fca0003000000 */
[----:B------:R-:W-:Y:S01]  /*0b00*/  STG.E.128 desc[UR4][R8.64+0x800], R12 ;  /* 0x0008000c08007986 */ /* 0x000fe2000c101d04 */
[----:B------:R-:W-:Y:S05]  /*0b10*/  EXIT ;  /* 0x000000000000794d */ /* 0x000fea0003800000 */
.L_x_0:
[----:B------:R-:W-:-:S00]  /*0b20*/  BRA `(.L_x_0) ;  /* 0xfffffffc00fc7947 */ /* 0x000fc0000383ffff */
[----:B------:R-:W-:-:S00]  /*0b30*/  NOP ;  /* 0x0000000000007918 */ /* 0x000fc00000000000 */
        /* <DEDUP_REMOVED lines=12> */
.L_x_1:


//--------------------- .nv.global.init           --------------------------
	.section	.nv.global.init,"aw",@progbits
.nv.global.init:
	.type		_$_str,@object
	.size		_$_str,(_$_str_$_2 - _$_str)
_$_str:
        /*0000*/ 	.byte	0x5f, 0x5f, 0x43, 0x55, 0x44, 0x41, 0x5f, 0x46, 0x54, 0x5a, 0x00
	.type		_$_str_$_2,@object
	.size		_$_str_$_2,(.L_1 - _$_str_$_2)
_$_str_$_2:
        /*000b*/ 	.byte	0x5f, 0x5f, 0x43, 0x55, 0x44, 0x41, 0x5f, 0x50, 0x52, 0x45, 0x43, 0x5f, 0x53, 0x51, 0x52, 0x54
        /*001b*/ 	.byte	0x00
.L_1:


//--------------------- .nv.constant0.triton_poi_fused__native_batch_norm_legit_no_training_add_relu_10 --------------------------
	.section	.nv.constant0.triton_poi_fused__native_batch_norm_legit_no_training_add_relu_10,"a",@progbits
	.sectionflags	@""
	.align	4
.nv.constant0.triton_poi_fused__native_batch_norm_legit_no_training_add_relu_10:
	.zero		588
